//
// Generated by NVIDIA NVVM Compiler
//
// Compiler Build ID: CL-36424714
// Cuda compilation tools, release 13.0, V13.0.88
// Based on NVVM 20.0.0
//

.version 9.0
.target sm_100
.address_size 64

	// .globl	_Z3sumPKdPdi
// _ZZ3sumPKdPdiE12temp_storage has been demoted
.global .align 1 .b8 _ZN34_INTERNAL_19815ce5_4_k_cu_919d22a04cuda3std3__45__cpo5beginE[1];
.global .align 1 .b8 _ZN34_INTERNAL_19815ce5_4_k_cu_919d22a04cuda3std3__45__cpo3endE[1];
.global .align 1 .b8 _ZN34_INTERNAL_19815ce5_4_k_cu_919d22a04cuda3std3__45__cpo6cbeginE[1];
.global .align 1 .b8 _ZN34_INTERNAL_19815ce5_4_k_cu_919d22a04cuda3std3__45__cpo4cendE[1];
.global .align 1 .b8 _ZN34_INTERNAL_19815ce5_4_k_cu_919d22a04cuda3std3__45__cpo6rbeginE[1];
.global .align 1 .b8 _ZN34_INTERNAL_19815ce5_4_k_cu_919d22a04cuda3std3__45__cpo4rendE[1];
.global .align 1 .b8 _ZN34_INTERNAL_19815ce5_4_k_cu_919d22a04cuda3std3__45__cpo7crbeginE[1];
.global .align 1 .b8 _ZN34_INTERNAL_19815ce5_4_k_cu_919d22a04cuda3std3__45__cpo5crendE[1];
.global .align 1 .b8 _ZN34_INTERNAL_19815ce5_4_k_cu_919d22a04cuda3std3__436_GLOBAL__N__19815ce5_4_k_cu_919d22a06ignoreE[1];
.global .align 1 .b8 _ZN34_INTERNAL_19815ce5_4_k_cu_919d22a04cuda3std3__419piecewise_constructE[1];
.global .align 1 .b8 _ZN34_INTERNAL_19815ce5_4_k_cu_919d22a04cuda3std3__48in_placeE[1];
.global .align 1 .b8 _ZN34_INTERNAL_19815ce5_4_k_cu_919d22a04cuda3std3__420unreachable_sentinelE[1];
.global .align 1 .b8 _ZN34_INTERNAL_19815ce5_4_k_cu_919d22a04cuda3std3__47nulloptE[1];
.global .align 1 .b8 _ZN34_INTERNAL_19815ce5_4_k_cu_919d22a04cuda3std3__48unexpectE[1];
.global .align 1 .b8 _ZN34_INTERNAL_19815ce5_4_k_cu_919d22a04cuda3std6ranges3__45__cpo4swapE[1];
.global .align 1 .b8 _ZN34_INTERNAL_19815ce5_4_k_cu_919d22a04cuda3std6ranges3__45__cpo9iter_moveE[1];
.global .align 1 .b8 _ZN34_INTERNAL_19815ce5_4_k_cu_919d22a04cuda3std6ranges3__45__cpo5beginE[1];
.global .align 1 .b8 _ZN34_INTERNAL_19815ce5_4_k_cu_919d22a04cuda3std6ranges3__45__cpo3endE[1];
.global .align 1 .b8 _ZN34_INTERNAL_19815ce5_4_k_cu_919d22a04cuda3std6ranges3__45__cpo6cbeginE[1];
.global .align 1 .b8 _ZN34_INTERNAL_19815ce5_4_k_cu_919d22a04cuda3std6ranges3__45__cpo4cendE[1];
.global .align 1 .b8 _ZN34_INTERNAL_19815ce5_4_k_cu_919d22a04cuda3std6ranges3__45__cpo7advanceE[1];
.global .align 1 .b8 _ZN34_INTERNAL_19815ce5_4_k_cu_919d22a04cuda3std6ranges3__45__cpo9iter_swapE[1];
.global .align 1 .b8 _ZN34_INTERNAL_19815ce5_4_k_cu_919d22a04cuda3std6ranges3__45__cpo4nextE[1];
.global .align 1 .b8 _ZN34_INTERNAL_19815ce5_4_k_cu_919d22a04cuda3std6ranges3__45__cpo4prevE[1];
.global .align 1 .b8 _ZN34_INTERNAL_19815ce5_4_k_cu_919d22a04cuda3std6ranges3__45__cpo4dataE[1];
.global .align 1 .b8 _ZN34_INTERNAL_19815ce5_4_k_cu_919d22a04cuda3std6ranges3__45__cpo5cdataE[1];
.global .align 1 .b8 _ZN34_INTERNAL_19815ce5_4_k_cu_919d22a04cuda3std6ranges3__45__cpo4sizeE[1];
.global .align 1 .b8 _ZN34_INTERNAL_19815ce5_4_k_cu_919d22a04cuda3std6ranges3__45__cpo5ssizeE[1];
.global .align 1 .b8 _ZN34_INTERNAL_19815ce5_4_k_cu_919d22a04cuda3std6ranges3__45__cpo8distanceE[1];
.global .align 1 .b8 _ZN34_INTERNAL_19815ce5_4_k_cu_919d22a06thrust24THRUST_300001_SM_1000_NS6system6detail10sequential3seqE[1];
.global .align 1 .b8 _ZN34_INTERNAL_19815ce5_4_k_cu_919d22a06thrust24THRUST_300001_SM_1000_NS12placeholders2_1E[1];
.global .align 1 .b8 _ZN34_INTERNAL_19815ce5_4_k_cu_919d22a06thrust24THRUST_300001_SM_1000_NS12placeholders2_2E[1];
.global .align 1 .b8 _ZN34_INTERNAL_19815ce5_4_k_cu_919d22a06thrust24THRUST_300001_SM_1000_NS12placeholders2_3E[1];
.global .align 1 .b8 _ZN34_INTERNAL_19815ce5_4_k_cu_919d22a06thrust24THRUST_300001_SM_1000_NS12placeholders2_4E[1];
.global .align 1 .b8 _ZN34_INTERNAL_19815ce5_4_k_cu_919d22a06thrust24THRUST_300001_SM_1000_NS12placeholders2_5E[1];
.global .align 1 .b8 _ZN34_INTERNAL_19815ce5_4_k_cu_919d22a06thrust24THRUST_300001_SM_1000_NS12placeholders2_6E[1];
.global .align 1 .b8 _ZN34_INTERNAL_19815ce5_4_k_cu_919d22a06thrust24THRUST_300001_SM_1000_NS12placeholders2_7E[1];
.global .align 1 .b8 _ZN34_INTERNAL_19815ce5_4_k_cu_919d22a06thrust24THRUST_300001_SM_1000_NS12placeholders2_8E[1];
.global .align 1 .b8 _ZN34_INTERNAL_19815ce5_4_k_cu_919d22a06thrust24THRUST_300001_SM_1000_NS12placeholders2_9E[1];
.global .align 1 .b8 _ZN34_INTERNAL_19815ce5_4_k_cu_919d22a06thrust24THRUST_300001_SM_1000_NS12placeholders3_10E[1];

.visible .entry _Z3sumPKdPdi(
	.param .u64 .ptr .align 1 _Z3sumPKdPdi_param_0,
	.param .u64 .ptr .align 1 _Z3sumPKdPdi_param_1,
	.param .u32 _Z3sumPKdPdi_param_2
)
{
	.reg .pred 	%p<5>;
	.reg .b32 	%r<26>;
	.reg .b64 	%rd<9>;
	.reg .b64 	%fd<29>;
	// demoted variable
	.shared .align 8 .b8 _ZZ3sumPKdPdiE12temp_storage[80];
	ld.param.u64 	%rd1, [_Z3sumPKdPdi_param_0];
	ld.param.u64 	%rd2, [_Z3sumPKdPdi_param_1];
	ld.param.u32 	%r4, [_Z3sumPKdPdi_param_2];
	mov.u32 	%r1, %ctaid.x;
	mov.u32 	%r5, %ntid.x;
	mov.u32 	%r2, %tid.x;
	mad.lo.s32 	%r3, %r1, %r5, %r2;
	setp.ge.u32 	%p1, %r3, %r4;
	@%p1 bra 	$L__BB0_5;
	cvta.to.global.u64 	%rd3, %rd1;
	mul.wide.u32 	%rd4, %r3, 8;
	add.s64 	%rd5, %rd3, %rd4;
	ld.global.nc.f64 	%fd6, [%rd5];
	// begin inline asm
	mov.u32 %r6, %laneid;
	// end inline asm
	mov.b32 	%r7, 1;
	mov.b32 	%r20, 31;
	mov.b32 	%r21, -1;
	// begin inline asm
	{  .reg .u32 lo;  .reg .u32 hi;  .reg .pred p;  .reg .f64 r0;  mov.b64 %fd5, %fd6;  mov.b64 {lo, hi}, %fd6;  shfl.sync.down.b32 lo|p, lo, %r7, %r20, %r21;  shfl.sync.down.b32 hi|p, hi, %r7, %r20, %r21;  mov.b64 r0, {lo, hi};  @p add.f64 %fd5, %fd5, r0;}
	// end inline asm
	mov.b32 	%r10, 2;
	// begin inline asm
	{  .reg .u32 lo;  .reg .u32 hi;  .reg .pred p;  .reg .f64 r0;  mov.b64 %fd7, %fd5;  mov.b64 {lo, hi}, %fd5;  shfl.sync.down.b32 lo|p, lo, %r10, %r20, %r21;  shfl.sync.down.b32 hi|p, hi, %r10, %r20, %r21;  mov.b64 r0, {lo, hi};  @p add.f64 %fd7, %fd7, r0;}
	// end inline asm
	mov.b32 	%r13, 4;
	// begin inline asm
	{  .reg .u32 lo;  .reg .u32 hi;  .reg .pred p;  .reg .f64 r0;  mov.b64 %fd9, %fd7;  mov.b64 {lo, hi}, %fd7;  shfl.sync.down.b32 lo|p, lo, %r13, %r20, %r21;  shfl.sync.down.b32 hi|p, hi, %r13, %r20, %r21;  mov.b64 r0, {lo, hi};  @p add.f64 %fd9, %fd9, r0;}
	// end inline asm
	mov.b32 	%r16, 8;
	// begin inline asm
	{  .reg .u32 lo;  .reg .u32 hi;  .reg .pred p;  .reg .f64 r0;  mov.b64 %fd11, %fd9;  mov.b64 {lo, hi}, %fd9;  shfl.sync.down.b32 lo|p, lo, %r16, %r20, %r21;  shfl.sync.down.b32 hi|p, hi, %r16, %r20, %r21;  mov.b64 r0, {lo, hi};  @p add.f64 %fd11, %fd11, r0;}
	// end inline asm
	mov.b32 	%r19, 16;
	// begin inline asm
	{  .reg .u32 lo;  .reg .u32 hi;  .reg .pred p;  .reg .f64 r0;  mov.b64 %fd13, %fd11;  mov.b64 {lo, hi}, %fd11;  shfl.sync.down.b32 lo|p, lo, %r19, %r20, %r21;  shfl.sync.down.b32 hi|p, hi, %r19, %r20, %r21;  mov.b64 r0, {lo, hi};  @p add.f64 %fd13, %fd13, r0;}
	// end inline asm
	setp.ne.s32 	%p3, %r6, 0;
	@%p3 bra 	$L__BB0_3;
	shr.u32 	%r22, %r2, 2;
	and.b32  	%r23, %r22, 248;
	mov.u32 	%r24, _ZZ3sumPKdPdiE12temp_storage;
	add.s32 	%r25, %r24, %r23;
	st.shared.f64 	[%r25+8], %fd13;
$L__BB0_3:
	bar.sync 	0;
	setp.ne.s32 	%p4, %r2, 0;
	@%p4 bra 	$L__BB0_7;
	ld.shared.f64 	%fd15, [_ZZ3sumPKdPdiE12temp_storage+16];
	add.f64 	%fd16, %fd13, %fd15;
	ld.shared.f64 	%fd17, [_ZZ3sumPKdPdiE12temp_storage+24];
	add.f64 	%fd18, %fd16, %fd17;
	ld.shared.f64 	%fd19, [_ZZ3sumPKdPdiE12temp_storage+32];
	add.f64 	%fd20, %fd18, %fd19;
	ld.shared.f64 	%fd21, [_ZZ3sumPKdPdiE12temp_storage+40];
	add.f64 	%fd22, %fd20, %fd21;
	ld.shared.f64 	%fd23, [_ZZ3sumPKdPdiE12temp_storage+48];
	add.f64 	%fd24, %fd22, %fd23;
	ld.shared.f64 	%fd25, [_ZZ3sumPKdPdiE12temp_storage+56];
	add.f64 	%fd26, %fd24, %fd25;
	ld.shared.f64 	%fd27, [_ZZ3sumPKdPdiE12temp_storage+64];
	add.f64 	%fd28, %fd26, %fd27;
	bra.uni 	$L__BB0_6;
$L__BB0_5:
	setp.ne.s32 	%p2, %r2, 0;
	@%p2 bra 	$L__BB0_7;
$L__BB0_6:
	cvta.to.global.u64 	%rd6, %rd2;
	mul.wide.u32 	%rd7, %r1, 8;
	add.s64 	%rd8, %rd6, %rd7;
	st.global.f64 	[%rd8], %fd28;
$L__BB0_7:
	ret;

}
	// .globl	_ZN3cub18CUB_300001_SM_10006detail11EmptyKernelIvEEvv
.visible .entry _ZN3cub18CUB_300001_SM_10006detail11EmptyKernelIvEEvv()
{


	ret;

}


// ===== COMPILED SASS (sm_100) =====

	.target	sm_100

	.elftype	@"ET_EXEC"


//--------------------- .note.nv.tkinfo           --------------------------
	.section	.note.nv.tkinfo,"",@"SHT_NOTE"
	.sectionflags	@"SHF_NOTE_NV_TKINFO"
	.tkinfo
        /*0018*/ 	.word	0x00000002
        /*0030*/ 	.string	""
        /*0030*/ 	.string	"ptxas"
        /*0030*/ 	.string	"Cuda compilation tools, release 13.0, V13.0.88"
        /*0030*/ 	.string	"Build cuda_13.0.r13.0/compiler.36424714_0"
        /*0030*/ 	.string	"-arch sm_100 -m 64 "



//--------------------- .note.nv.cuinfo           --------------------------
	.section	.note.nv.cuinfo,"",@"SHT_NOTE"
	.sectionflags	@"SHF_NOTE_NV_CUINFO"
        /*0018*/ 	.short	0x0002
        /*001a*/ 	.short	0x0064
        /*001c*/ 	.short	0x0082
	.zero		2


//--------------------- .nv.info                  --------------------------
	.section	.nv.info,"",@"SHT_CUDA_INFO"
	.align	4


	//----- nvinfo : EIATTR_REGCOUNT
	.align		4
        /*0000*/ 	.byte	0x04, 0x2f
        /*0002*/ 	.short	(.L_41 - .L_40)
	.align		4
.L_40:
        /*0004*/ 	.word	index@(_Z3sumPKdPdi)
        /*0008*/ 	.word	0x00000012


	//----- nvinfo : EIATTR_FRAME_SIZE
	.align		4
.L_41:
        /*000c*/ 	.byte	0x04, 0x11
        /*000e*/ 	.short	(.L_43 - .L_42)
	.align		4
.L_42:
        /*0010*/ 	.word	index@(_Z3sumPKdPdi)
        /*0014*/ 	.word	0x00000000


	//----- nvinfo : EIATTR_REGCOUNT
	.align		4
.L_43:
        /*0018*/ 	.byte	0x04, 0x2f
        /*001a*/ 	.short	(.L_45 - .L_44)
	.align		4
.L_44:
        /*001c*/ 	.word	index@(_ZN3cub18CUB_300001_SM_10006detail11EmptyKernelIvEEvv)
        /*0020*/ 	.word	0x00000004


	//----- nvinfo : EIATTR_FRAME_SIZE
	.align		4
.L_45:
        /*0024*/ 	.byte	0x04, 0x11
        /*0026*/ 	.short	(.L_47 - .L_46)
	.align		4
.L_46:
        /*0028*/ 	.word	index@(_ZN3cub18CUB_300001_SM_10006detail11EmptyKernelIvEEvv)
        /*002c*/ 	.word	0x00000000


	//----- nvinfo : EIATTR_MIN_STACK_SIZE
	.align		4
.L_47:
        /*0030*/ 	.byte	0x04, 0x12
        /*0032*/ 	.short	(.L_49 - .L_48)
	.align		4
.L_48:
        /*0034*/ 	.word	index@(_ZN3cub18CUB_300001_SM_10006detail11EmptyKernelIvEEvv)
        /*0038*/ 	.word	0x00000000


	//----- nvinfo : EIATTR_MIN_STACK_SIZE
	.align		4
.L_49:
        /*003c*/ 	.byte	0x04, 0x12
        /*003e*/ 	.short	(.L_51 - .L_50)
	.align		4
.L_50:
        /*0040*/ 	.word	index@(_Z3sumPKdPdi)
        /*0044*/ 	.word	0x00000000
.L_51:


//--------------------- .nv.compat                --------------------------
	.section	.nv.compat,"",@"SHT_CUDA_COMPAT_INFO"
	.align	4
        /*0000*/ 	.byte	0x02, 0x09, 0x00, 0x00, 0x02, 0x02, 0x01, 0x00, 0x02, 0x05, 0x05, 0x00, 0x03, 0x07, 0x01, 0x01
        /*0010*/ 	.byte	0x02, 0x03, 0x00, 0x00, 0x02, 0x06, 0x01, 0x00, 0x04, 0x0b, 0x08, 0x00, 0x01, 0x00, 0x00, 0x00
        /*0020*/ 	.byte	0x00, 0x00, 0x00, 0x00


//--------------------- .nv.info._ZN3cub18CUB_300001_SM_10006detail11EmptyKernelIvEEvv --------------------------
	.section	.nv.info._ZN3cub18CUB_300001_SM_10006detail11EmptyKernelIvEEvv,"",@"SHT_CUDA_INFO"
	.sectionflags	@""
	.align	4


	//----- nvinfo : EIATTR_CUDA_API_VERSION
	.align		4
        /*0000*/ 	.byte	0x04, 0x37
        /*0002*/ 	.short	(.L_53 - .L_52)
.L_52:
        /*0004*/ 	.word	0x00000082


	//----- nvinfo : EIATTR_SPARSE_MMA_MASK
	.align		4
.L_53:
        /*0008*/ 	.byte	0x03, 0x50
        /*000a*/ 	.short	0x0000


	//----- nvinfo : EIATTR_MAXREG_COUNT
	.align		4
        /*000c*/ 	.byte	0x03, 0x1b
        /*000e*/ 	.short	0x00ff


	//----- nvinfo : EIATTR_MERCURY_ISA_VERSION
	.align		4
        /*0010*/ 	.byte	0x03, 0x5f
        /*0012*/ 	.short	0x0101


	//----- nvinfo : EIATTR_VRC_CTA_INIT_COUNT
	.align		4
        /*0014*/ 	.byte	0x02, 0x4a
	.zero		1
	.zero		1


	//----- nvinfo : EIATTR_EXIT_INSTR_OFFSETS
	.align		4
        /*0018*/ 	.byte	0x04, 0x1c
        /*001a*/ 	.short	(.L_55 - .L_54)


	//   ....[0]....
.L_54:
        /*001c*/ 	.word	0x00000010


	//----- nvinfo : EIATTR_SW_WAR
	.align		4
.L_55:
        /*0020*/ 	.byte	0x04, 0x36
        /*0022*/ 	.short	(.L_57 - .L_56)
.L_56:
        /*0024*/ 	.word	0x00000008
.L_57:


//--------------------- .nv.info._Z3sumPKdPdi     --------------------------
	.section	.nv.info._Z3sumPKdPdi,"",@"SHT_CUDA_INFO"
	.sectionflags	@""
	.align	4


	//----- nvinfo : EIATTR_CUDA_API_VERSION
	.align		4
        /*0000*/ 	.byte	0x04, 0x37
        /*0002*/ 	.short	(.L_59 - .L_58)
.L_58:
        /*0004*/ 	.word	0x00000082


	//----- nvinfo : EIATTR_KPARAM_INFO
	.align		4
.L_59:
        /*0008*/ 	.byte	0x04, 0x17
        /*000a*/ 	.short	(.L_61 - .L_60)
.L_60:
        /*000c*/ 	.word	0x00000000
        /*0010*/ 	.short	0x0002
        /*0012*/ 	.short	0x0010
        /*0014*/ 	.byte	0x00, 0xf0, 0x11, 0x00


	//----- nvinfo : EIATTR_KPARAM_INFO
	.align		4
.L_61:
        /*0018*/ 	.byte	0x04, 0x17
        /*001a*/ 	.short	(.L_63 - .L_62)
.L_62:
        /*001c*/ 	.word	0x00000000
        /*0020*/ 	.short	0x0001
        /*0022*/ 	.short	0x0008
        /*0024*/ 	.byte	0x00, 0xf5, 0x21, 0x00


	//----- nvinfo : EIATTR_KPARAM_INFO
	.align		4
.L_63:
        /*0028*/ 	.byte	0x04, 0x17
        /*002a*/ 	.short	(.L_65 - .L_64)
.L_64:
        /*002c*/ 	.word	0x00000000
        /*0030*/ 	.short	0x0000
        /*0032*/ 	.short	0x0000
        /*0034*/ 	.byte	0x00, 0xf5, 0x21, 0x00


	//----- nvinfo : EIATTR_SPARSE_MMA_MASK
	.align		4
.L_65:
        /*0038*/ 	.byte	0x03, 0x50
        /*003a*/ 	.short	0x0000


	//----- nvinfo : EIATTR_MAXREG_COUNT
	.align		4
        /*003c*/ 	.byte	0x03, 0x1b
        /*003e*/ 	.short	0x00ff


	//----- nvinfo : EIATTR_NUM_BARRIERS
	.align		4
        /*0040*/ 	.byte	0x02, 0x4c
        /*0042*/ 	.byte	0x01
	.zero		1


	//----- nvinfo : EIATTR_MERCURY_ISA_VERSION
	.align		4
        /*0044*/ 	.byte	0x03, 0x5f
        /*0046*/ 	.short	0x0101


	//----- nvinfo : EIATTR_COOP_GROUP_MASK_REGIDS
	.align		4
        /*0048*/ 	.byte	0x04, 0x29
        /*004a*/ 	.short	(.L_67 - .L_66)


	//   ....[0]....
.L_66:
        /*004c*/ 	.word	0xffffffff


	//   ....[1]....
        /*0050*/ 	.word	0xffffffff


	//   ....[2]....
        /*0054*/ 	.word	0xffffffff


	//   ....[3]....
        /*0058*/ 	.word	0xffffffff


	//   ....[4]....
        /*005c*/ 	.word	0xffffffff


	//   ....[5]....
        /*0060*/ 	.word	0xffffffff


	//   ....[6]....
        /*0064*/ 	.word	0xffffffff


	//   ....[7]....
        /*0068*/ 	.word	0xffffffff


	//   ....[8]....
        /*006c*/ 	.word	0xffffffff


	//   ....[9]....
        /*0070*/ 	.word	0xffffffff


	//   ....[10]....
        /*0074*/ 	.word	0x05000009


	//   ....[11]....
        /*0078*/ 	.word	0x05000009


	//   ....[12]....
        /*007c*/ 	.word	0x05000009


	//   ....[13]....
        /*0080*/ 	.word	0x05000009


	//   ....[14]....
        /*0084*/ 	.word	0x05000009


	//   ....[15]....
        /*0088*/ 	.word	0x05000009


	//   ....[16]....
        /*008c*/ 	.word	0x05000009


	//   ....[17]....
        /*0090*/ 	.word	0x05000009


	//   ....[18]....
        /*0094*/ 	.word	0x05000009


	//   ....[19]....
        /*0098*/ 	.word	0x05000009


	//----- nvinfo : EIATTR_COOP_GROUP_INSTR_OFFSETS
	.align		4
.L_67:
        /*009c*/ 	.byte	0x04, 0x28
        /*009e*/ 	.short	(.L_69 - .L_68)


	//   ....[0]....
.L_68:
        /*00a0*/ 	.word	0x000000f0


	//   ....[1]....
        /*00a4*/ 	.word	0x00000100


	//   ....[2]....
        /*00a8*/ 	.word	0x00000140


	//   ....[3]....
        /*00ac*/ 	.word	0x00000150


	//   ....[4]....
        /*00b0*/ 	.word	0x00000190


	//   ....[5]....
        /*00b4*/ 	.word	0x000001b0


	//   ....[6]....
        /*00b8*/ 	.word	0x000001f0


	//   ....[7]....
        /*00bc*/ 	.word	0x00000200


	//   ....[8]....
        /*00c0*/ 	.word	0x00000240


	//   ....[9]....
        /*00c4*/ 	.word	0x00000250


	//   ....[10]....
        /*00c8*/ 	.word	0x00000510


	//   ....[11]....
        /*00cc*/ 	.word	0x00000560


	//   ....[12]....
        /*00d0*/ 	.word	0x000005f0


	//   ....[13]....
        /*00d4*/ 	.word	0x00000640


	//   ....[14]....
        /*00d8*/ 	.word	0x000006e0


	//   ....[15]....
        /*00dc*/ 	.word	0x00000730


	//   ....[16]....
        /*00e0*/ 	.word	0x000007c0


	//   ....[17]....
        /*00e4*/ 	.word	0x00000810


	//   ....[18]....
        /*00e8*/ 	.word	0x000008a0


	//   ....[19]....
        /*00ec*/ 	.word	0x000008f0


	//----- nvinfo : EIATTR_VRC_CTA_INIT_COUNT
	.align		4
.L_69:
        /*00f0*/ 	.byte	0x02, 0x4a
	.zero		1
	.zero		1


	//----- nvinfo : EIATTR_EXIT_INSTR_OFFSETS
	.align		4
        /*00f4*/ 	.byte	0x04, 0x1c
        /*00f6*/ 	.short	(.L_71 - .L_70)


	//   ....[0]....
.L_70:
        /*00f8*/ 	.word	0x00000360


	//   ....[1]....
        /*00fc*/ 	.word	0x00000470


	//   ....[2]....
        /*0100*/ 	.word	0x000004b0


	//----- nvinfo : EIATTR_CRS_STACK_SIZE
	.align		4
.L_71:
        /*0104*/ 	.byte	0x04, 0x1e
        /*0106*/ 	.short	(.L_73 - .L_72)
.L_72:
        /*0108*/ 	.word	0x00000000


	//----- nvinfo : EIATTR_CBANK_PARAM_SIZE
	.align		4
.L_73:
        /*010c*/ 	.byte	0x03, 0x19
        /*010e*/ 	.short	0x0014


	//----- nvinfo : EIATTR_PARAM_CBANK
	.align		4
        /*0110*/ 	.byte	0x04, 0x0a
        /*0112*/ 	.short	(.L_75 - .L_74)
	.align		4
.L_74:
        /*0114*/ 	.word	index@(.nv.constant0._Z3sumPKdPdi)
        /*0118*/ 	.short	0x0380
        /*011a*/ 	.short	0x0014


	//----- nvinfo : EIATTR_SW_WAR
	.align		4
.L_75:
        /*011c*/ 	.byte	0x04, 0x36
        /*011e*/ 	.short	(.L_77 - .L_76)
.L_76:
        /*0120*/ 	.word	0x00000008
.L_77:


//--------------------- .nv.callgraph             --------------------------
	.section	.nv.callgraph,"",@"SHT_CUDA_CALLGRAPH"
	.align	4
	.sectionentsize	8
	.align		4
        /*0000*/ 	.word	0x00000000
	.align		4
        /*0004*/ 	.word	0xffffffff
	.align		4
        /*0008*/ 	.word	0x00000000
	.align		4
        /*000c*/ 	.word	0xfffffffe
	.align		4
        /*0010*/ 	.word	0x00000000
	.align		4
        /*0014*/ 	.word	0xfffffffd
	.align		4
        /*0018*/ 	.word	0x00000000
	.align		4
        /*001c*/ 	.word	0xfffffffc


//--------------------- .nv.constant4             --------------------------
	.section	.nv.constant4,"a",@progbits
	.align	8
	.align		8
.nv.constant4:
        /*0000*/ 	.dword	_ZN34_INTERNAL_19815ce5_4_k_cu_919d22a04cuda3std3__45__cpo5beginE
	.align		8
        /*0008*/ 	.dword	_ZN34_INTERNAL_19815ce5_4_k_cu_919d22a04cuda3std3__45__cpo3endE
	.align		8
        /*0010*/ 	.dword	_ZN34_INTERNAL_19815ce5_4_k_cu_919d22a04cuda3std3__45__cpo6cbeginE
	.align		8
        /*0018*/ 	.dword	_ZN34_INTERNAL_19815ce5_4_k_cu_919d22a04cuda3std3__45__cpo4cendE
	.align		8
        /*0020*/ 	.dword	_ZN34_INTERNAL_19815ce5_4_k_cu_919d22a04cuda3std3__45__cpo6rbeginE
	.align		8
        /*0028*/ 	.dword	_ZN34_INTERNAL_19815ce5_4_k_cu_919d22a04cuda3std3__45__cpo4rendE
	.align		8
        /*0030*/ 	.dword	_ZN34_INTERNAL_19815ce5_4_k_cu_919d22a04cuda3std3__45__cpo7crbeginE
	.align		8
        /*0038*/ 	.dword	_ZN34_INTERNAL_19815ce5_4_k_cu_919d22a04cuda3std3__45__cpo5crendE
	.align		8
        /*0040*/ 	.dword	_ZN34_INTERNAL_19815ce5_4_k_cu_919d22a04cuda3std3__436_GLOBAL__N__19815ce5_4_k_cu_919d22a06ignoreE
	.align		8
        /*0048*/ 	.dword	_ZN34_INTERNAL_19815ce5_4_k_cu_919d22a04cuda3std3__419piecewise_constructE
	.align		8
        /*0050*/ 	.dword	_ZN34_INTERNAL_19815ce5_4_k_cu_919d22a04cuda3std3__48in_placeE
	.align		8
        /*0058*/ 	.dword	_ZN34_INTERNAL_19815ce5_4_k_cu_919d22a04cuda3std3__420unreachable_sentinelE
	.align		8
        /*0060*/ 	.dword	_ZN34_INTERNAL_19815ce5_4_k_cu_919d22a04cuda3std3__47nulloptE
	.align		8
        /*0068*/ 	.dword	_ZN34_INTERNAL_19815ce5_4_k_cu_919d22a04cuda3std3__48unexpectE
	.align		8
        /*0070*/ 	.dword	_ZN34_INTERNAL_19815ce5_4_k_cu_919d22a04cuda3std6ranges3__45__cpo4swapE
	.align		8
        /*0078*/ 	.dword	_ZN34_INTERNAL_19815ce5_4_k_cu_919d22a04cuda3std6ranges3__45__cpo9iter_moveE
	.align		8
        /*0080*/ 	.dword	_ZN34_INTERNAL_19815ce5_4_k_cu_919d22a04cuda3std6ranges3__45__cpo5beginE
	.align		8
        /*0088*/ 	.dword	_ZN34_INTERNAL_19815ce5_4_k_cu_919d22a04cuda3std6ranges3__45__cpo3endE
	.align		8
        /*0090*/ 	.dword	_ZN34_INTERNAL_19815ce5_4_k_cu_919d22a04cuda3std6ranges3__45__cpo6cbeginE
	.align		8
        /*0098*/ 	.dword	_ZN34_INTERNAL_19815ce5_4_k_cu_919d22a04cuda3std6ranges3__45__cpo4cendE
	.align		8
        /*00a0*/ 	.dword	_ZN34_INTERNAL_19815ce5_4_k_cu_919d22a04cuda3std6ranges3__45__cpo7advanceE
	.align		8
        /*00a8*/ 	.dword	_ZN34_INTERNAL_19815ce5_4_k_cu_919d22a04cuda3std6ranges3__45__cpo9iter_swapE
	.align		8
        /*00b0*/ 	.dword	_ZN34_INTERNAL_19815ce5_4_k_cu_919d22a04cuda3std6ranges3__45__cpo4nextE
	.align		8
        /*00b8*/ 	.dword	_ZN34_INTERNAL_19815ce5_4_k_cu_919d22a04cuda3std6ranges3__45__cpo4prevE
	.align		8
        /*00c0*/ 	.dword	_ZN34_INTERNAL_19815ce5_4_k_cu_919d22a04cuda3std6ranges3__45__cpo4dataE
	.align		8
        /*00c8*/ 	.dword	_ZN34_INTERNAL_19815ce5_4_k_cu_919d22a04cuda3std6ranges3__45__cpo5cdataE
	.align		8
        /*00d0*/ 	.dword	_ZN34_INTERNAL_19815ce5_4_k_cu_919d22a04cuda3std6ranges3__45__cpo4sizeE
	.align		8
        /*00d8*/ 	.dword	_ZN34_INTERNAL_19815ce5_4_k_cu_919d22a04cuda3std6ranges3__45__cpo5ssizeE
	.align		8
        /*00e0*/ 	.dword	_ZN34_INTERNAL_19815ce5_4_k_cu_919d22a04cuda3std6ranges3__45__cpo8distanceE
	.align		8
        /*00e8*/ 	.dword	_ZN34_INTERNAL_19815ce5_4_k_cu_919d22a06thrust24THRUST_300001_SM_1000_NS6system6detail10sequential3seqE
	.align		8
        /*00f0*/ 	.dword	_ZN34_INTERNAL_19815ce5_4_k_cu_919d22a06thrust24THRUST_300001_SM_1000_NS12placeholders2_1E
	.align		8
        /*00f8*/ 	.dword	_ZN34_INTERNAL_19815ce5_4_k_cu_919d22a06thrust24THRUST_300001_SM_1000_NS12placeholders2_2E
	.align		8
        /*0100*/ 	.dword	_ZN34_INTERNAL_19815ce5_4_k_cu_919d22a06thrust24THRUST_300001_SM_1000_NS12placeholders2_3E
	.align		8
        /*0108*/ 	.dword	_ZN34_INTERNAL_19815ce5_4_k_cu_919d22a06thrust24THRUST_300001_SM_1000_NS12placeholders2_4E
	.align		8
        /*0110*/ 	.dword	_ZN34_INTERNAL_19815ce5_4_k_cu_919d22a06thrust24THRUST_300001_SM_1000_NS12placeholders2_5E
	.align		8
        /*0118*/ 	.dword	_ZN34_INTERNAL_19815ce5_4_k_cu_919d22a06thrust24THRUST_300001_SM_1000_NS12placeholders2_6E
	.align		8
        /*0120*/ 	.dword	_ZN34_INTERNAL_19815ce5_4_k_cu_919d22a06thrust24THRUST_300001_SM_1000_NS12placeholders2_7E
	.align		8
        /*0128*/ 	.dword	_ZN34_INTERNAL_19815ce5_4_k_cu_919d22a06thrust24THRUST_300001_SM_1000_NS12placeholders2_8E
	.align		8
        /*0130*/ 	.dword	_ZN34_INTERNAL_19815ce5_4_k_cu_919d22a06thrust24THRUST_300001_SM_1000_NS12placeholders2_9E
	.align		8
        /*0138*/ 	.dword	_ZN34_INTERNAL_19815ce5_4_k_cu_919d22a06thrust24THRUST_300001_SM_1000_NS12placeholders3_10E


//--------------------- .text._ZN3cub18CUB_300001_SM_10006detail11EmptyKernelIvEEvv --------------------------
	.section	.text._ZN3cub18CUB_300001_SM_10006detail11EmptyKernelIvEEvv,"ax",@progbits
	.align	128
        .global         _ZN3cub18CUB_300001_SM_10006detail11EmptyKernelIvEEvv
        .type           _ZN3cub18CUB_300001_SM_10006detail11EmptyKernelIvEEvv,@function
        .size           _ZN3cub18CUB_300001_SM_10006detail11EmptyKernelIvEEvv,(.L_x_16 - _ZN3cub18CUB_300001_SM_10006detail11EmptyKernelIvEEvv)
        .other          _ZN3cub18CUB_300001_SM_10006detail11EmptyKernelIvEEvv,@"STO_CUDA_ENTRY STV_DEFAULT"
_ZN3cub18CUB_300001_SM_10006detail11EmptyKernelIvEEvv:
.text._ZN3cub18CUB_300001_SM_10006detail11EmptyKernelIvEEvv:
[----:B------:R-:W-:Y:S01]  /*0000*/  LDC R1, c[0x0][0x37c] ;  /* 0x0000df00ff017b82 */ /* 0x000fe20000000800 */
[----:B------:R-:W-:Y:S05]  /*0010*/  EXIT ;  /* 0x000000000000794d */ /* 0x000fea0003800000 */
.L_x_0:
[----:B------:R-:W-:-:S00]  /*0020*/  BRA `(.L_x_0) ;  /* 0xfffffffc00fc7947 */ /* 0x000fc0000383ffff */
[----:B------:R-:W-:-:S00]  /*0030*/  NOP ;  /* 0x0000000000007918 */ /* 0x000fc00000000000 */
        /* <DEDUP_REMOVED lines=12> */
.L_x_16:


//--------------------- .text._Z3sumPKdPdi        --------------------------
	.section	.text._Z3sumPKdPdi,"ax",@progbits
	.align	128
        .global         _Z3sumPKdPdi
        .type           _Z3sumPKdPdi,@function
        .size           _Z3sumPKdPdi,(.L_x_17 - _Z3sumPKdPdi)
        .other          _Z3sumPKdPdi,@"STO_CUDA_ENTRY STV_DEFAULT"
_Z3sumPKdPdi:
.text._Z3sumPKdPdi:
[----:B------:R-:W-:Y:S01]  /*0000*/  LDC R1, c[0x0][0x37c] ;  /* 0x0000df00ff017b82 */ /* 0x000fe20000000800 */
[----:B------:R-:W0:Y:S01]  /*0010*/  S2R R0, SR_CTAID.X ;  /* 0x0000000000007919 */ /* 0x000e220000002500 */
[----:B------:R-:W0:Y:S01]  /*0020*/  LDCU UR4, c[0x0][0x360] ;  /* 0x00006c00ff0477ac */ /* 0x000e220008000800 */
[----:B------:R-:W0:Y:S01]  /*0030*/  S2R R3, SR_TID.X ;  /* 0x0000000000037919 */ /* 0x000e220000002100 */
[----:B------:R-:W1:Y:S01]  /*0040*/  LDCU UR5, c[0x0][0x390] ;  /* 0x00007200ff0577ac */ /* 0x000e620008000800 */
[----:B------:R-:W2:Y:S01]  /*0050*/  LDCU.64 UR6, c[0x0][0x358] ;  /* 0x00006b00ff0677ac */ /* 0x000ea20008000a00 */
[----:B0-----:R-:W-:-:S05]  /*0060*/  IMAD R7, R0, UR4, R3 ;  /* 0x0000000400077c24 */ /* 0x001fca000f8e0203 */
[----:B-1----:R-:W-:-:S13]  /*0070*/  ISETP.GE.U32.AND P0, PT, R7, UR5, PT ;  /* 0x0000000507007c0c */ /* 0x002fda000bf06070 */
[----:B--2---:R-:W-:Y:S05]  /*0080*/  @P0 BRA `(.L_x_1) ;  /* 0x0000000000f40947 */ /* 0x004fea0003800000 */
[----:B------:R-:W0:Y:S02]  /*0090*/  LDC.64 R4, c[0x0][0x380] ;  /* 0x0000e000ff047b82 */ /* 0x000e240000000a00 */
[----:B0-----:R-:W-:-:S06]  /*00a0*/  IMAD.WIDE.U32 R4, R7, 0x8, R4 ;  /* 0x0000000807047825 */ /* 0x001fcc00078e0004 */
[----:B------:R-:W5:Y:S01]  /*00b0*/  LDG.E.64.CONSTANT R4, desc[UR6][R4.64] ;  /* 0x0000000604047981 */ /* 0x000f62000c1e9b00 */
[----:B------:R-:W-:Y:S01]  /*00c0*/  UMOV UR4, 0xffffffff ;  /* 0xffffffff00047882 */ /* 0x000fe20000000000 */
[----:B------:R-:W0:Y:S02]  /*00d0*/  S2R R2, SR_LANEID ;  /* 0x0000000000027919 */ /* 0x000e240000000000 */
[----:B------:R-:W-:Y:S05]  /*00e0*/  BRA.DIV UR4, `(.L_x_2) ;  /* 0x0000000204f47947 */ /* 0x000fea000b800000 */
[----:B-----5:R-:W-:Y:S04]  /*00f0*/  SHFL.DOWN PT, R6, R4, 0x1, 0x1f ;  /* 0x08201f0004067f89 */ /* 0x020fe800000e0000 */
[----:B------:R-:W1:Y:S02]  /*0100*/  SHFL.DOWN P0, R7, R5, 0x1, 0x1f ;  /* 0x08201f0005077f89 */ /* 0x000e640000000000 */
[----:B-1----:R-:W-:-:S10]  /*0110*/  DADD R6, R4, R6 ;  /* 0x0000000004067229 */ /* 0x002fd40000000006 */
[----:B------:R-:W-:Y:S02]  /*0120*/  FSEL R6, R6, R4, P0 ;  /* 0x0000000406067208 */ /* 0x000fe40000000000 */
[----:B------:R-:W-:-:S03]  /*0130*/  FSEL R7, R7, R5, P0 ;  /* 0x0000000507077208 */ /* 0x000fc60000000000 */
[----:B------:R-:W-:Y:S04]  /*0140*/  SHFL.DOWN PT, R4, R6, 0x2, 0x1f ;  /* 0x08401f0006047f89 */ /* 0x000fe800000e0000 */
[----:B------:R-:W1:Y:S02]  /*0150*/  SHFL.DOWN P0, R5, R7, 0x2, 0x1f ;  /* 0x08401f0007057f89 */ /* 0x000e640000000000 */
[----:B-1----:R-:W-:-:S10]  /*0160*/  DADD R8, R4, R6 ;  /* 0x0000000004087229 */ /* 0x002fd40000000006 */
[----:B------:R-:W-:Y:S02]  /*0170*/  FSEL R11, R8, R6, P0 ;  /* 0x00000006080b7208 */ /* 0x000fe40000000000 */
[----:B------:R-:W-:-:S03]  /*0180*/  FSEL R7, R9, R7, P0 ;  /* 0x0000000709077208 */ /* 0x000fc60000000000 */
[----:B------:R-:W-:Y:S01]  /*0190*/  SHFL.DOWN PT, R4, R11, 0x4, 0x1f ;  /* 0x08801f000b047f89 */ /* 0x000fe200000e0000 */
[----:B------:R-:W-:-:S03]  /*01a0*/  IMAD.MOV.U32 R6, RZ, RZ, R11 ;  /* 0x000000ffff067224 */ /* 0x000fc600078e000b */
[----:B------:R-:W1:Y:S03]  /*01b0*/  SHFL.DOWN P0, R5, R7, 0x4, 0x1f ;  /* 0x08801f0007057f89 */ /* 0x000e660000000000 */
        /* <DEDUP_REMOVED lines=8> */
[----:B------:R1:W2:Y:S04]  /*0240*/  SHFL.DOWN PT, R4, R11, 0x10, 0x1f ;  /* 0x0a001f000b047f89 */ /* 0x0002a800000e0000 */
[----:B------:R1:W3:Y:S02]  /*0250*/  SHFL.DOWN P0, R5, R8, 0x10, 0x1f ;  /* 0x0a001f0008057f89 */ /* 0x0002e40000000000 */
.L_x_14:
[----:B0-----:R-:W-:Y:S01]  /*0260*/  ISETP.NE.AND P1, PT, R2, RZ, PT ;  /* 0x000000ff0200720c */ /* 0x001fe20003f25270 */
[----:B------:R-:W-:Y:S01]  /*0270*/  IMAD.MOV.U32 R6, RZ, RZ, R11 ;  /* 0x000000ffff067224 */ /* 0x000fe200078e000b */
[----:B------:R-:W-:Y:S01]  /*0280*/  ISETP.NE.AND P2, PT, R3, RZ, PT ;  /* 0x000000ff0300720c */ /* 0x000fe20003f45270 */
[----:B------:R-:W-:Y:S01]  /*0290*/  IMAD.MOV.U32 R7, RZ, RZ, R8 ;  /* 0x000000ffff077224 */ /* 0x000fe200078e0008 */
[----:B------:R-:W-:Y:S05]  /*02a0*/  WARPSYNC.ALL ;  /* 0x0000000000007948 */ /* 0x000fea0003800000 */
[----:B--23--:R-:W-:-:S04]  /*02b0*/  DADD R4, R4, R6 ;  /* 0x0000000004047229 */ /* 0x00cfc80000000006 */
[----:B------:R-:W0:Y:S01]  /*02c0*/  @!P1 S2R R9, SR_CgaCtaId ;  /* 0x0000000000099919 */ /* 0x000e220000008800 */
[----:B------:R-:W-:Y:S02]  /*02d0*/  @!P1 MOV R6, 0x400 ;  /* 0x0000040000069802 */ /* 0x000fe40000000f00 */
[----:B------:R-:W-:-:S03]  /*02e0*/  @!P1 SHF.R.U32.HI R2, RZ, 0x2, R3 ;  /* 0x00000002ff029819 */ /* 0x000fc60000011603 */
[----:B------:R-:W-:Y:S02]  /*02f0*/  FSEL R3, R5, R8, P0 ;  /* 0x0000000805037208 */ /* 0x000fe40000000000 */
[----:B0-----:R-:W-:Y:S02]  /*0300*/  @!P1 LEA R7, R9, R6, 0x18 ;  /* 0x0000000609079211 */ /* 0x001fe400078ec0ff */
[----:B------:R-:W-:Y:S02]  /*0310*/  @!P1 LOP3.LUT R6, R2, 0xf8, RZ, 0xc0, !PT ;  /* 0x000000f802069812 */ /* 0x000fe400078ec0ff */
[----:B------:R-:W-:-:S03]  /*0320*/  FSEL R2, R4, R11, P0 ;  /* 0x0000000b04027208 */ /* 0x000fc60000000000 */
[----:B------:R-:W-:-:S05]  /*0330*/  @!P1 IMAD.IADD R7, R6, 0x1, R7 ;  /* 0x0000000106079824 */ /* 0x000fca00078e0207 */
[----:B------:R0:W-:Y:S01]  /*0340*/  @!P1 STS.64 [R7+0x8], R2 ;  /* 0x0000080207009388 */ /* 0x0001e20000000a00 */
[----:B------:R-:W-:Y:S06]  /*0350*/  BAR.SYNC.DEFER_BLOCKING 0x0 ;  /* 0x0000000000007b1d */ /* 0x000fec0000010000 */
[----:B------:R-:W-:Y:S05]  /*0360*/  @P2 EXIT ;  /* 0x000000000000294d */ /* 0x000fea0003800000 */
[----:B------:R-:W2:Y:S01]  /*0370*/  S2UR UR5, SR_CgaCtaId ;  /* 0x00000000000579c3 */ /* 0x000ea20000008800 */
[----:B------:R-:W-:Y:S02]  /*0380*/  UMOV UR4, 0x400 ;  /* 0x0000040000047882 */ /* 0x000fe40000000000 */
[----:B--2---:R-:W-:-:S09]  /*0390*/  ULEA UR4, UR5, UR4, 0x18 ;  /* 0x0000000405047291 */ /* 0x004fd2000f8ec0ff */
[----:B------:R-:W2:Y:S04]  /*03a0*/  LDS.128 R12, [UR4+0x10] ;  /* 0x00001004ff0c7984 */ /* 0x000ea80008000c00 */
[----:B-1----:R-:W1:Y:S04]  /*03b0*/  LDS.128 R8, [UR4+0x20] ;  /* 0x00002004ff087984 */ /* 0x002e680008000c00 */
[----:B0-----:R-:W0:Y:S01]  /*03c0*/  LDS.128 R4, [UR4+0x30] ;  /* 0x00003004ff047984 */ /* 0x001e220008000c00 */
[----:B--2---:R-:W-:-:S03]  /*03d0*/  DADD R12, R2, R12 ;  /* 0x00000000020c7229 */ /* 0x004fc6000000000c */
[----:B------:R-:W2:Y:S05]  /*03e0*/  LDS.64 R2, [UR4+0x40] ;  /* 0x00004004ff027984 */ /* 0x000eaa0008000a00 */
[----:B------:R-:W-:-:S08]  /*03f0*/  DADD R12, R12, R14 ;  /* 0x000000000c0c7229 */ /* 0x000fd0000000000e */
[----:B-1----:R-:W-:-:S08]  /*0400*/  DADD R8, R12, R8 ;  /* 0x000000000c087229 */ /* 0x002fd00000000008 */
[----:B------:R-:W-:-:S08]  /*0410*/  DADD R8, R8, R10 ;  /* 0x0000000008087229 */ /* 0x000fd0000000000a */
[----:B0-----:R-:W-:-:S08]  /*0420*/  DADD R4, R8, R4 ;  /* 0x0000000008047229 */ /* 0x001fd00000000004 */
[----:B------:R-:W-:-:S08]  /*0430*/  DADD R4, R4, R6 ;  /* 0x0000000004047229 */ /* 0x000fd00000000006 */
[----:B--2---:R-:W-:Y:S01]  /*0440*/  DADD R2, R4, R2 ;  /* 0x0000000004027229 */ /* 0x004fe20000000002 */
[----:B------:R-:W-:Y:S10]  /*0450*/  BRA `(.L_x_3) ;  /* 0x0000000000087947 */ /* 0x000ff40003800000 */
.L_x_1:
[----:B------:R-:W-:-:S13]  /*0460*/  ISETP.NE.AND P0, PT, R3, RZ, PT ;  /* 0x000000ff0300720c */ /* 0x000fda0003f05270 */
[----:B------:R-:W-:Y:S05]  /*0470*/  @P0 EXIT ;  /* 0x000000000000094d */ /* 0x000fea0003800000 */
.L_x_3:
[----:B------:R-:W0:Y:S02]  /*0480*/  LDC.64 R4, c[0x0][0x388] ;  /* 0x0000e200ff047b82 */ /* 0x000e240000000a00 */
[----:B0-----:R-:W-:-:S05]  /*0490*/  IMAD.WIDE.U32 R4, R0, 0x8, R4 ;  /* 0x0000000800047825 */ /* 0x001fca00078e0004 */
[----:B------:R-:W-:Y:S01]  /*04a0*/  STG.E.64 desc[UR6][R4.64], R2 ;  /* 0x0000000204007986 */ /* 0x000fe2000c101b06 */
[----:B------:R-:W-:Y:S05]  /*04b0*/  EXIT ;  /* 0x000000000000794d */ /* 0x000fea0003800000 */
.L_x_2:
[----:B-----5:R-:W-:Y:S01]  /*04c0*/  IMAD.MOV.U32 R12, RZ, RZ, R4 ;  /* 0x000000ffff0c7224 */ /* 0x020fe200078e0004 */
[----:B------:R-:W-:Y:S01]  /*04d0*/  MOV R13, 0x1 ;  /* 0x00000001000d7802 */ /* 0x000fe20000000f00 */
[----:B------:R-:W-:Y:S02]  /*04e0*/  IMAD.MOV.U32 R14, RZ, RZ, 0x1f ;  /* 0x0000001fff0e7424 */ /* 0x000fe400078e00ff */
[----:B------:R-:W-:-:S07]  /*04f0*/  IMAD.MOV.U32 R9, RZ, RZ, -0x1 ;  /* 0xffffffffff097424 */ /* 0x000fce00078e00ff */
[----:B0-----:R-:W-:Y:S05]  /*0500*/  WARPSYNC.COLLECTIVE R9, `(.L_x_4) ;  /* 0x0000000009087348 */ /* 0x001fea0003c00000 */
[----:B------:R1:W2:Y:S02]  /*0510*/  SHFL.DOWN P0, R10, R12, R13, R14 ;  /* 0x0800000d0c0a7389 */ /* 0x0002a4000000000e */
[----:B012---:R-:W-:Y:S05]  /*0520*/  ENDCOLLECTIVE ;  /* 0x000000000000791b */ /* 0x007fea0003800000 */
.L_x_4:
[----:B------:R-:W-:Y:S02]  /*0530*/  IMAD.MOV.U32 R12, RZ, RZ, R5 ;  /* 0x000000ffff0c7224 */ /* 0x000fe400078e0005 */
[----:B------:R-:W-:-:S07]  /*0540*/  IMAD.MOV.U32 R6, RZ, RZ, R10 ;  /* 0x000000ffff067224 */ /* 0x000fce00078e000a */
[----:B------:R-:W-:Y:S05]  /*0550*/  WARPSYNC.COLLECTIVE R9, `(.L_x_5) ;  /* 0x0000000009087348 */ /* 0x000fea0003c00000 */
[----:B------:R0:W1:Y:S02]  /*0560*/  SHFL.DOWN P0, R10, R12, R13, R14 ;  /* 0x0800000d0c0a7389 */ /* 0x000064000000000e */
[----:B01----:R-:W-:Y:S05]  /*0570*/  ENDCOLLECTIVE ;  /* 0x000000000000791b */ /* 0x003fea0003800000 */
.L_x_5:
[----:B------:R-:W-:Y:S01]  /*0580*/  IMAD.MOV.U32 R13, RZ, RZ, 0x2 ;  /* 0x00000002ff0d7424 */ /* 0x000fe200078e00ff */
[----:B------:R-:W-:-:S06]  /*0590*/  MOV R7, R10 ;  /* 0x0000000a00077202 */ /* 0x000fcc0000000f00 */
[----:B------:R-:W-:-:S10]  /*05a0*/  DADD R6, R4, R6 ;  /* 0x0000000004067229 */ /* 0x000fd40000000006 */
[----:B------:R-:W-:Y:S02]  /*05b0*/  FSEL R6, R6, R4, P0 ;  /* 0x0000000406067208 */ /* 0x000fe40000000000 */
[----:B------:R-:W-:-:S03]  /*05c0*/  FSEL R7, R7, R5, P0 ;  /* 0x0000000507077208 */ /* 0x000fc60000000000 */
[----:B------:R-:W-:-:S07]  /*05d0*/  IMAD.MOV.U32 R12, RZ, RZ, R6 ;  /* 0x000000ffff0c7224 */ /* 0x000fce00078e0006 */
[----:B------:R-:W-:Y:S05]  /*05e0*/  WARPSYNC.COLLECTIVE R9, `(.L_x_6) ;  /* 0x0000000009087348 */ /* 0x000fea0003c00000 */
[----:B------:R0:W1:Y:S02]  /*05f0*/  SHFL.DOWN P0, R10, R12, R13, R14 ;  /* 0x0800000d0c0a7389 */ /* 0x000064000000000e */
[----:B01----:R-:W-:Y:S05]  /*0600*/  ENDCOLLECTIVE ;  /* 0x000000000000791b */ /* 0x003fea0003800000 */
.L_x_6:
[----:B------:R-:W-:Y:S02]  /*0610*/  IMAD.MOV.U32 R12, RZ, RZ, R7 ;  /* 0x000000ffff0c7224 */ /* 0x000fe400078e0007 */
[----:B------:R-:W-:-:S07]  /*0620*/  IMAD.MOV.U32 R4, RZ, RZ, R10 ;  /* 0x000000ffff047224 */ /* 0x000fce00078e000a */
[----:B------:R-:W-:Y:S05]  /*0630*/  WARPSYNC.COLLECTIVE R9, `(.L_x_7) ;  /* 0x0000000009087348 */ /* 0x000fea0003c00000 */
[----:B------:R0:W1:Y:S02]  /*0640*/  SHFL.DOWN P0, R10, R12, R13, R14 ;  /* 0x0800000d0c0a7389 */ /* 0x000064000000000e */
[----:B01----:R-:W-:Y:S05]  /*0650*/  ENDCOLLECTIVE ;  /* 0x000000000000791b */ /* 0x003fea0003800000 */
.L_x_7:
[----:B------:R-:W-:Y:S01]  /*0660*/  IMAD.MOV.U32 R13, RZ, RZ, 0x4 ;  /* 0x00000004ff0d7424 */ /* 0x000fe200078e00ff */
[----:B------:R-:W-:-:S06]  /*0670*/  MOV R5, R10 ;  /* 0x0000000a00057202 */ /* 0x000fcc0000000f00 */
[----:B------:R-:W-:-:S10]  /*0680*/  DADD R4, R4, R6 ;  /* 0x0000000004047229 */ /* 0x000fd40000000006 */
[----:B------:R-:W-:Y:S02]  /*0690*/  FSEL R11, R4, R6, P0 ;  /* 0x00000006040b7208 */ /* 0x000fe40000000000 */
[----:B------:R-:W-:-:S03]  /*06a0*/  FSEL R7, R5, R7, P0 ;  /* 0x0000000705077208 */ /* 0x000fc60000000000 */
[--C-:B------:R-:W-:Y:S02]  /*06b0*/  IMAD.MOV.U32 R12, RZ, RZ, R11.reuse ;  /* 0x000000ffff0c7224 */ /* 0x100fe400078e000b */
[----:B------:R-:W-:-:S07]  /*06c0*/  IMAD.MOV.U32 R6, RZ, RZ, R11 ;  /* 0x000000ffff067224 */ /* 0x000fce00078e000b */
[----:B------:R-:W-:Y:S05]  /*06d0*/  WARPSYNC.COLLECTIVE R9, `(.L_x_8) ;  /* 0x0000000009087348 */ /* 0x000fea0003c00000 */
[----:B------:R0:W1:Y:S02]  /*06e0*/  SHFL.DOWN P0, R10, R12, R13, R14 ;  /* 0x0800000d0c0a7389 */ /* 0x000064000000000e */
[----:B01----:R-:W-:Y:S05]  /*06f0*/  ENDCOLLECTIVE ;  /* 0x000000000000791b */ /* 0x003fea0003800000 */
.L_x_8:
[----:B------:R-:W-:Y:S02]  /*0700*/  IMAD.MOV.U32 R12, RZ, RZ, R7 ;  /* 0x000000ffff0c7224 */ /* 0x000fe400078e0007 */
[----:B------:R-:W-:-:S07]  /*0710*/  IMAD.MOV.U32 R4, RZ, RZ, R10 ;  /* 0x000000ffff047224 */ /* 0x000fce00078e000a */
[----:B------:R-:W-:Y:S05]  /*0720*/  WARPSYNC.COLLECTIVE R9, `(.L_x_9) ;  /* 0x0000000009087348 */ /* 0x000fea0003c00000 */
[----:B------:R0:W1:Y:S02]  /*0730*/  SHFL.DOWN P0, R10, R12, R13, R14 ;  /* 0x0800000d0c0a7389 */ /* 0x000064000000000e */
[----:B01----:R-:W-:Y:S05]  /*0740*/  ENDCOLLECTIVE ;  /* 0x000000000000791b */ /* 0x003fea0003800000 */
.L_x_9:
        /* <DEDUP_REMOVED lines=9> */
.L_x_10:
[----:B------:R-:W-:Y:S01]  /*07e0*/  MOV R12, R7 ;  /* 0x00000007000c7202 */ /* 0x000fe20000000f00 */
[----:B------:R-:W-:-:S07]  /*07f0*/  IMAD.MOV.U32 R4, RZ, RZ, R10 ;  /* 0x000000ffff047224 */ /* 0x000fce00078e000a */
[----:B------:R-:W-:Y:S05]  /*0800*/  WARPSYNC.COLLECTIVE R9, `(.L_x_11) ;  /* 0x0000000009087348 */ /* 0x000fea0003c00000 */
[----:B------:R0:W1:Y:S02]  /*0810*/  SHFL.DOWN P0, R10, R12, R13, R14 ;  /* 0x0800000d0c0a7389 */ /* 0x000064000000000e */
[----:B01----:R-:W-:Y:S05]  /*0820*/  ENDCOLLECTIVE ;  /* 0x000000000000791b */ /* 0x003fea0003800000 */
.L_x_11:
[----:B------:R-:W-:Y:S02]  /*0830*/  IMAD.MOV.U32 R13, RZ, RZ, 0x10 ;  /* 0x00000010ff0d7424 */ /* 0x000fe400078e00ff */
[----:B------:R-:W-:-:S06]  /*0840*/  IMAD.MOV.U32 R5, RZ, RZ, R10 ;  /* 0x000000ffff057224 */ /* 0x000fcc00078e000a */
[----:B------:R-:W-:-:S10]  /*0850*/  DADD R4, R4, R6 ;  /* 0x0000000004047229 */ /* 0x000fd40000000006 */
[----:B------:R-:W-:Y:S02]  /*0860*/  FSEL R11, R4, R6, P0 ;  /* 0x00000006040b7208 */ /* 0x000fe40000000000 */
[----:B------:R-:W-:-:S03]  /*0870*/  FSEL R8, R5, R7, P0 ;  /* 0x0000000705087208 */ /* 0x000fc60000000000 */
[----:B------:R-:W-:-:S07]  /*0880*/  IMAD.MOV.U32 R12, RZ, RZ, R11 ;  /* 0x000000ffff0c7224 */ /* 0x000fce00078e000b */
[----:B------:R-:W-:Y:S05]  /*0890*/  WARPSYNC.COLLECTIVE R9, `(.L_x_12) ;  /* 0x0000000009087348 */ /* 0x000fea0003c00000 */
[----:B------:R0:W1:Y:S02]  /*08a0*/  SHFL.DOWN P0, R10, R12, R13, R14 ;  /* 0x0800000d0c0a7389 */ /* 0x000064000000000e */
[----:B01----:R-:W-:Y:S05]  /*08b0*/  ENDCOLLECTIVE ;  /* 0x000000000000791b */ /* 0x003fea0003800000 */
.L_x_12:
[----:B------:R-:W-:Y:S01]  /*08c0*/  IMAD.MOV.U32 R12, RZ, RZ, R8 ;  /* 0x000000ffff0c7224 */ /* 0x000fe200078e0008 */
[----:B------:R-:W-:-:S07]  /*08d0*/  MOV R4, R10 ;  /* 0x0000000a00047202 */ /* 0x000fce0000000f00 */
[----:B------:R-:W-:Y:S05]  /*08e0*/  WARPSYNC.COLLECTIVE R9, `(.L_x_13) ;  /* 0x0000000009087348 */ /* 0x000fea0003c00000 */
[----:B------:R0:W1:Y:S02]  /*08f0*/  SHFL.DOWN P0, R10, R12, R13, R14 ;  /* 0x0800000d0c0a7389 */ /* 0x000064000000000e */
[----:B01----:R-:W-:Y:S05]  /*0900*/  ENDCOLLECTIVE ;  /* 0x000000000000791b */ /* 0x003fea0003800000 */
.L_x_13:
[----:B------:R-:W-:Y:S01]  /*0910*/  IMAD.MOV.U32 R5, RZ, RZ, R10 ;  /* 0x000000ffff057224 */ /* 0x000fe200078e000a */
[----:B------:R-:W-:Y:S06]  /*0920*/  BRA `(.L_x_14) ;  /* 0xfffffff8004c7947 */ /* 0x000fec000383ffff */
.L_x_15:
        /* <DEDUP_REMOVED lines=13> */
.L_x_17:


//--------------------- .nv.shared.reserved.0     --------------------------
	.section	.nv.shared.reserved.0,"aw",@nobits
	.weak		__nv_reservedSMEM_offset_0_alias
	.size		__nv_reservedSMEM_offset_0_alias, 0, 64
	.other		__nv_reservedSMEM_offset_0_alias,@"STO_CUDA_RESERVED_SHARED STV_DEFAULT"
__nv_reservedSMEM_offset_0_alias:
	.zero		0
	.zero		64


//--------------------- .nv.global                --------------------------
	.section	.nv.global,"aw",@nobits
.nv.global:
	.type		_ZN34_INTERNAL_19815ce5_4_k_cu_919d22a06thrust24THRUST_300001_SM_1000_NS12placeholders2_5E,@object
	.size		_ZN34_INTERNAL_19815ce5_4_k_cu_919d22a06thrust24THRUST_300001_SM_1000_NS12placeholders2_5E,(_ZN34_INTERNAL_19815ce5_4_k_cu_919d22a04cuda3std3__45__cpo6cbeginE - _ZN34_INTERNAL_19815ce5_4_k_cu_919d22a06thrust24THRUST_300001_SM_1000_NS12placeholders2_5E)
_ZN34_INTERNAL_19815ce5_4_k_cu_919d22a06thrust24THRUST_300001_SM_1000_NS12placeholders2_5E:
	.zero		1
	.type		_ZN34_INTERNAL_19815ce5_4_k_cu_919d22a04cuda3std3__45__cpo6cbeginE,@object
	.size		_ZN34_INTERNAL_19815ce5_4_k_cu_919d22a04cuda3std3__45__cpo6cbeginE,(_ZN34_INTERNAL_19815ce5_4_k_cu_919d22a04cuda3std6ranges3__45__cpo6cbeginE - _ZN34_INTERNAL_19815ce5_4_k_cu_919d22a04cuda3std3__45__cpo6cbeginE)
_ZN34_INTERNAL_19815ce5_4_k_cu_919d22a04cuda3std3__45__cpo6cbeginE:
	.zero		1
	.type		_ZN34_INTERNAL_19815ce5_4_k_cu_919d22a04cuda3std6ranges3__45__cpo6cbeginE,@object
	.size		_ZN34_INTERNAL_19815ce5_4_k_cu_919d22a04cuda3std6ranges3__45__cpo6cbeginE,(_ZN34_INTERNAL_19815ce5_4_k_cu_919d22a04cuda3std3__48in_placeE - _ZN34_INTERNAL_19815ce5_4_k_cu_919d22a04cuda3std6ranges3__45__cpo6cbeginE)
_ZN34_INTERNAL_19815ce5_4_k_cu_919d22a04cuda3std6ranges3__45__cpo6cbeginE:
	.zero		1
	.type		_ZN34_INTERNAL_19815ce5_4_k_cu_919d22a04cuda3std3__48in_placeE,@object
	.size		_ZN34_INTERNAL_19815ce5_4_k_cu_919d22a04cuda3std3__48in_placeE,(_ZN34_INTERNAL_19815ce5_4_k_cu_919d22a04cuda3std6ranges3__45__cpo4sizeE - _ZN34_INTERNAL_19815ce5_4_k_cu_919d22a04cuda3std3__48in_placeE)
_ZN34_INTERNAL_19815ce5_4_k_cu_919d22a04cuda3std3__48in_placeE:
	.zero		1
	.type		_ZN34_INTERNAL_19815ce5_4_k_cu_919d22a04cuda3std6ranges3__45__cpo4sizeE,@object
	.size		_ZN34_INTERNAL_19815ce5_4_k_cu_919d22a04cuda3std6ranges3__45__cpo4sizeE,(_ZN34_INTERNAL_19815ce5_4_k_cu_919d22a06thrust24THRUST_300001_SM_1000_NS12placeholders2_9E - _ZN34_INTERNAL_19815ce5_4_k_cu_919d22a04cuda3std6ranges3__45__cpo4sizeE)
_ZN34_INTERNAL_19815ce5_4_k_cu_919d22a04cuda3std6ranges3__45__cpo4sizeE:
	.zero		1
	.type		_ZN34_INTERNAL_19815ce5_4_k_cu_919d22a06thrust24THRUST_300001_SM_1000_NS12placeholders2_9E,@object
	.size		_ZN34_INTERNAL_19815ce5_4_k_cu_919d22a06thrust24THRUST_300001_SM_1000_NS12placeholders2_9E,(_ZN34_INTERNAL_19815ce5_4_k_cu_919d22a04cuda3std3__45__cpo7crbeginE - _ZN34_INTERNAL_19815ce5_4_k_cu_919d22a06thrust24THRUST_300001_SM_1000_NS12placeholders2_9E)
_ZN34_INTERNAL_19815ce5_4_k_cu_919d22a06thrust24THRUST_300001_SM_1000_NS12placeholders2_9E:
	.zero		1
	.type		_ZN34_INTERNAL_19815ce5_4_k_cu_919d22a04cuda3std3__45__cpo7crbeginE,@object
	.size		_ZN34_INTERNAL_19815ce5_4_k_cu_919d22a04cuda3std3__45__cpo7crbeginE,(_ZN34_INTERNAL_19815ce5_4_k_cu_919d22a04cuda3std6ranges3__45__cpo4nextE - _ZN34_INTERNAL_19815ce5_4_k_cu_919d22a04cuda3std3__45__cpo7crbeginE)
_ZN34_INTERNAL_19815ce5_4_k_cu_919d22a04cuda3std3__45__cpo7crbeginE:
	.zero		1
	.type		_ZN34_INTERNAL_19815ce5_4_k_cu_919d22a04cuda3std6ranges3__45__cpo4nextE,@object
	.size		_ZN34_INTERNAL_19815ce5_4_k_cu_919d22a04cuda3std6ranges3__45__cpo4nextE,(_ZN34_INTERNAL_19815ce5_4_k_cu_919d22a04cuda3std6ranges3__45__cpo4swapE - _ZN34_INTERNAL_19815ce5_4_k_cu_919d22a04cuda3std6ranges3__45__cpo4nextE)
_ZN34_INTERNAL_19815ce5_4_k_cu_919d22a04cuda3std6ranges3__45__cpo4nextE:
	.zero		1
	.type		_ZN34_INTERNAL_19815ce5_4_k_cu_919d22a04cuda3std6ranges3__45__cpo4swapE,@object
	.size		_ZN34_INTERNAL_19815ce5_4_k_cu_919d22a04cuda3std6ranges3__45__cpo4swapE,(_ZN34_INTERNAL_19815ce5_4_k_cu_919d22a06thrust24THRUST_300001_SM_1000_NS12placeholders2_1E - _ZN34_INTERNAL_19815ce5_4_k_cu_919d22a04cuda3std6ranges3__45__cpo4swapE)
_ZN34_INTERNAL_19815ce5_4_k_cu_919d22a04cuda3std6ranges3__45__cpo4swapE:
	.zero		1
	.type		_ZN34_INTERNAL_19815ce5_4_k_cu_919d22a06thrust24THRUST_300001_SM_1000_NS12placeholders2_1E,@object
	.size		_ZN34_INTERNAL_19815ce5_4_k_cu_919d22a06thrust24THRUST_300001_SM_1000_NS12placeholders2_1E,(_ZN34_INTERNAL_19815ce5_4_k_cu_919d22a06thrust24THRUST_300001_SM_1000_NS12placeholders2_3E - _ZN34_INTERNAL_19815ce5_4_k_cu_919d22a06thrust24THRUST_300001_SM_1000_NS12placeholders2_1E)
_ZN34_INTERNAL_19815ce5_4_k_cu_919d22a06thrust24THRUST_300001_SM_1000_NS12placeholders2_1E:
	.zero		1
	.type		_ZN34_INTERNAL_19815ce5_4_k_cu_919d22a06thrust24THRUST_300001_SM_1000_NS12placeholders2_3E,@object
	.size		_ZN34_INTERNAL_19815ce5_4_k_cu_919d22a06thrust24THRUST_300001_SM_1000_NS12placeholders2_3E,(_ZN34_INTERNAL_19815ce5_4_k_cu_919d22a04cuda3std3__45__cpo5beginE - _ZN34_INTERNAL_19815ce5_4_k_cu_919d22a06thrust24THRUST_300001_SM_1000_NS12placeholders2_3E)
_ZN34_INTERNAL_19815ce5_4_k_cu_919d22a06thrust24THRUST_300001_SM_1000_NS12placeholders2_3E:
	.zero		1
	.type		_ZN34_INTERNAL_19815ce5_4_k_cu_919d22a04cuda3std3__45__cpo5beginE,@object
	.size		_ZN34_INTERNAL_19815ce5_4_k_cu_919d22a04cuda3std3__45__cpo5beginE,(_ZN34_INTERNAL_19815ce5_4_k_cu_919d22a04cuda3std6ranges3__45__cpo5beginE - _ZN34_INTERNAL_19815ce5_4_k_cu_919d22a04cuda3std3__45__cpo5beginE)
_ZN34_INTERNAL_19815ce5_4_k_cu_919d22a04cuda3std3__45__cpo5beginE:
	.zero		1
	.type		_ZN34_INTERNAL_19815ce5_4_k_cu_919d22a04cuda3std6ranges3__45__cpo5beginE,@object
	.size		_ZN34_INTERNAL_19815ce5_4_k_cu_919d22a04cuda3std6ranges3__45__cpo5beginE,(_ZN34_INTERNAL_19815ce5_4_k_cu_919d22a04cuda3std3__436_GLOBAL__N__19815ce5_4_k_cu_919d22a06ignoreE - _ZN34_INTERNAL_19815ce5_4_k_cu_919d22a04cuda3std6ranges3__45__cpo5beginE)
_ZN34_INTERNAL_19815ce5_4_k_cu_919d22a04cuda3std6ranges3__45__cpo5beginE:
	.zero		1
	.type		_ZN34_INTERNAL_19815ce5_4_k_cu_919d22a04cuda3std3__436_GLOBAL__N__19815ce5_4_k_cu_919d22a06ignoreE,@object
	.size		_ZN34_INTERNAL_19815ce5_4_k_cu_919d22a04cuda3std3__436_GLOBAL__N__19815ce5_4_k_cu_919d22a06ignoreE,(_ZN34_INTERNAL_19815ce5_4_k_cu_919d22a04cuda3std6ranges3__45__cpo4dataE - _ZN34_INTERNAL_19815ce5_4_k_cu_919d22a04cuda3std3__436_GLOBAL__N__19815ce5_4_k_cu_919d22a06ignoreE)
_ZN34_INTERNAL_19815ce5_4_k_cu_919d22a04cuda3std3__436_GLOBAL__N__19815ce5_4_k_cu_919d22a06ignoreE:
	.zero		1
	.type		_ZN34_INTERNAL_19815ce5_4_k_cu_919d22a04cuda3std6ranges3__45__cpo4dataE,@object
	.size		_ZN34_INTERNAL_19815ce5_4_k_cu_919d22a04cuda3std6ranges3__45__cpo4dataE,(_ZN34_INTERNAL_19815ce5_4_k_cu_919d22a06thrust24THRUST_300001_SM_1000_NS12placeholders2_7E - _ZN34_INTERNAL_19815ce5_4_k_cu_919d22a04cuda3std6ranges3__45__cpo4dataE)
_ZN34_INTERNAL_19815ce5_4_k_cu_919d22a04cuda3std6ranges3__45__cpo4dataE:
	.zero		1
	.type		_ZN34_INTERNAL_19815ce5_4_k_cu_919d22a06thrust24THRUST_300001_SM_1000_NS12placeholders2_7E,@object
	.size		_ZN34_INTERNAL_19815ce5_4_k_cu_919d22a06thrust24THRUST_300001_SM_1000_NS12placeholders2_7E,(_ZN34_INTERNAL_19815ce5_4_k_cu_919d22a04cuda3std3__45__cpo6rbeginE - _ZN34_INTERNAL_19815ce5_4_k_cu_919d22a06thrust24THRUST_300001_SM_1000_NS12placeholders2_7E)
_ZN34_INTERNAL_19815ce5_4_k_cu_919d22a06thrust24THRUST_300001_SM_1000_NS12placeholders2_7E:
	.zero		1
	.type		_ZN34_INTERNAL_19815ce5_4_k_cu_919d22a04cuda3std3__45__cpo6rbeginE,@object
	.size		_ZN34_INTERNAL_19815ce5_4_k_cu_919d22a04cuda3std3__45__cpo6rbeginE,(_ZN34_INTERNAL_19815ce5_4_k_cu_919d22a04cuda3std6ranges3__45__cpo7advanceE - _ZN34_INTERNAL_19815ce5_4_k_cu_919d22a04cuda3std3__45__cpo6rbeginE)
_ZN34_INTERNAL_19815ce5_4_k_cu_919d22a04cuda3std3__45__cpo6rbeginE:
	.zero		1
	.type		_ZN34_INTERNAL_19815ce5_4_k_cu_919d22a04cuda3std6ranges3__45__cpo7advanceE,@object
	.size		_ZN34_INTERNAL_19815ce5_4_k_cu_919d22a04cuda3std6ranges3__45__cpo7advanceE,(_ZN34_INTERNAL_19815ce5_4_k_cu_919d22a04cuda3std3__47nulloptE - _ZN34_INTERNAL_19815ce5_4_k_cu_919d22a04cuda3std6ranges3__45__cpo7advanceE)
_ZN34_INTERNAL_19815ce5_4_k_cu_919d22a04cuda3std6ranges3__45__cpo7advanceE:
	.zero		1
	.type		_ZN34_INTERNAL_19815ce5_4_k_cu_919d22a04cuda3std3__47nulloptE,@object
	.size		_ZN34_INTERNAL_19815ce5_4_k_cu_919d22a04cuda3std3__47nulloptE,(_ZN34_INTERNAL_19815ce5_4_k_cu_919d22a04cuda3std6ranges3__45__cpo8distanceE - _ZN34_INTERNAL_19815ce5_4_k_cu_919d22a04cuda3std3__47nulloptE)
_ZN34_INTERNAL_19815ce5_4_k_cu_919d22a04cuda3std3__47nulloptE:
	.zero		1
	.type		_ZN34_INTERNAL_19815ce5_4_k_cu_919d22a04cuda3std6ranges3__45__cpo8distanceE,@object
	.size		_ZN34_INTERNAL_19815ce5_4_k_cu_919d22a04cuda3std6ranges3__45__cpo8distanceE,(_ZN34_INTERNAL_19815ce5_4_k_cu_919d22a06thrust24THRUST_300001_SM_1000_NS12placeholders2_6E - _ZN34_INTERNAL_19815ce5_4_k_cu_919d22a04cuda3std6ranges3__45__cpo8distanceE)
_ZN34_INTERNAL_19815ce5_4_k_cu_919d22a04cuda3std6ranges3__45__cpo8distanceE:
	.zero		1
	.type		_ZN34_INTERNAL_19815ce5_4_k_cu_919d22a06thrust24THRUST_300001_SM_1000_NS12placeholders2_6E,@object
	.size		_ZN34_INTERNAL_19815ce5_4_k_cu_919d22a06thrust24THRUST_300001_SM_1000_NS12placeholders2_6E,(_ZN34_INTERNAL_19815ce5_4_k_cu_919d22a04cuda3std3__45__cpo4cendE - _ZN34_INTERNAL_19815ce5_4_k_cu_919d22a06thrust24THRUST_300001_SM_1000_NS12placeholders2_6E)
_ZN34_INTERNAL_19815ce5_4_k_cu_919d22a06thrust24THRUST_300001_SM_1000_NS12placeholders2_6E:
	.zero		1
	.type		_ZN34_INTERNAL_19815ce5_4_k_cu_919d22a04cuda3std3__45__cpo4cendE,@object
	.size		_ZN34_INTERNAL_19815ce5_4_k_cu_919d22a04cuda3std3__45__cpo4cendE,(_ZN34_INTERNAL_19815ce5_4_k_cu_919d22a04cuda3std6ranges3__45__cpo4cendE - _ZN34_INTERNAL_19815ce5_4_k_cu_919d22a04cuda3std3__45__cpo4cendE)
_ZN34_INTERNAL_19815ce5_4_k_cu_919d22a04cuda3std3__45__cpo4cendE:
	.zero		1
	.type		_ZN34_INTERNAL_19815ce5_4_k_cu_919d22a04cuda3std6ranges3__45__cpo4cendE,@object
	.size		_ZN34_INTERNAL_19815ce5_4_k_cu_919d22a04cuda3std6ranges3__45__cpo4cendE,(_ZN34_INTERNAL_19815ce5_4_k_cu_919d22a04cuda3std3__420unreachable_sentinelE - _ZN34_INTERNAL_19815ce5_4_k_cu_919d22a04cuda3std6ranges3__45__cpo4cendE)
_ZN34_INTERNAL_19815ce5_4_k_cu_919d22a04cuda3std6ranges3__45__cpo4cendE:
	.zero		1
	.type		_ZN34_INTERNAL_19815ce5_4_k_cu_919d22a04cuda3std3__420unreachable_sentinelE,@object
	.size		_ZN34_INTERNAL_19815ce5_4_k_cu_919d22a04cuda3std3__420unreachable_sentinelE,(_ZN34_INTERNAL_19815ce5_4_k_cu_919d22a04cuda3std6ranges3__45__cpo5ssizeE - _ZN34_INTERNAL_19815ce5_4_k_cu_919d22a04cuda3std3__420unreachable_sentinelE)
_ZN34_INTERNAL_19815ce5_4_k_cu_919d22a04cuda3std3__420unreachable_sentinelE:
	.zero		1
	.type		_ZN34_INTERNAL_19815ce5_4_k_cu_919d22a04cuda3std6ranges3__45__cpo5ssizeE,@object
	.size		_ZN34_INTERNAL_19815ce5_4_k_cu_919d22a04cuda3std6ranges3__45__cpo5ssizeE,(_ZN34_INTERNAL_19815ce5_4_k_cu_919d22a06thrust24THRUST_300001_SM_1000_NS12placeholders3_10E - _ZN34_INTERNAL_19815ce5_4_k_cu_919d22a04cuda3std6ranges3__45__cpo5ssizeE)
_ZN34_INTERNAL_19815ce5_4_k_cu_919d22a04cuda3std6ranges3__45__cpo5ssizeE:
	.zero		1
	.type		_ZN34_INTERNAL_19815ce5_4_k_cu_919d22a06thrust24THRUST_300001_SM_1000_NS12placeholders3_10E,@object
	.size		_ZN34_INTERNAL_19815ce5_4_k_cu_919d22a06thrust24THRUST_300001_SM_1000_NS12placeholders3_10E,(_ZN34_INTERNAL_19815ce5_4_k_cu_919d22a04cuda3std3__45__cpo5crendE - _ZN34_INTERNAL_19815ce5_4_k_cu_919d22a06thrust24THRUST_300001_SM_1000_NS12placeholders3_10E)
_ZN34_INTERNAL_19815ce5_4_k_cu_919d22a06thrust24THRUST_300001_SM_1000_NS12placeholders3_10E:
	.zero		1
	.type		_ZN34_INTERNAL_19815ce5_4_k_cu_919d22a04cuda3std3__45__cpo5crendE,@object
	.size		_ZN34_INTERNAL_19815ce5_4_k_cu_919d22a04cuda3std3__45__cpo5crendE,(_ZN34_INTERNAL_19815ce5_4_k_cu_919d22a04cuda3std6ranges3__45__cpo4prevE - _ZN34_INTERNAL_19815ce5_4_k_cu_919d22a04cuda3std3__45__cpo5crendE)
_ZN34_INTERNAL_19815ce5_4_k_cu_919d22a04cuda3std3__45__cpo5crendE:
	.zero		1
	.type		_ZN34_INTERNAL_19815ce5_4_k_cu_919d22a04cuda3std6ranges3__45__cpo4prevE,@object
	.size		_ZN34_INTERNAL_19815ce5_4_k_cu_919d22a04cuda3std6ranges3__45__cpo4prevE,(_ZN34_INTERNAL_19815ce5_4_k_cu_919d22a04cuda3std6ranges3__45__cpo9iter_moveE - _ZN34_INTERNAL_19815ce5_4_k_cu_919d22a04cuda3std6ranges3__45__cpo4prevE)
_ZN34_INTERNAL_19815ce5_4_k_cu_919d22a04cuda3std6ranges3__45__cpo4prevE:
	.zero		1
	.type		_ZN34_INTERNAL_19815ce5_4_k_cu_919d22a04cuda3std6ranges3__45__cpo9iter_moveE,@object
	.size		_ZN34_INTERNAL_19815ce5_4_k_cu_919d22a04cuda3std6ranges3__45__cpo9iter_moveE,(_ZN34_INTERNAL_19815ce5_4_k_cu_919d22a06thrust24THRUST_300001_SM_1000_NS12placeholders2_2E - _ZN34_INTERNAL_19815ce5_4_k_cu_919d22a04cuda3std6ranges3__45__cpo9iter_moveE)
_ZN34_INTERNAL_19815ce5_4_k_cu_919d22a04cuda3std6ranges3__45__cpo9iter_moveE:
	.zero		1
	.type		_ZN34_INTERNAL_19815ce5_4_k_cu_919d22a06thrust24THRUST_300001_SM_1000_NS12placeholders2_2E,@object
	.size		_ZN34_INTERNAL_19815ce5_4_k_cu_919d22a06thrust24THRUST_300001_SM_1000_NS12placeholders2_2E,(_ZN34_INTERNAL_19815ce5_4_k_cu_919d22a06thrust24THRUST_300001_SM_1000_NS12placeholders2_4E - _ZN34_INTERNAL_19815ce5_4_k_cu_919d22a06thrust24THRUST_300001_SM_1000_NS12placeholders2_2E)
_ZN34_INTERNAL_19815ce5_4_k_cu_919d22a06thrust24THRUST_300001_SM_1000_NS12placeholders2_2E:
	.zero		1
	.type		_ZN34_INTERNAL_19815ce5_4_k_cu_919d22a06thrust24THRUST_300001_SM_1000_NS12placeholders2_4E,@object
	.size		_ZN34_INTERNAL_19815ce5_4_k_cu_919d22a06thrust24THRUST_300001_SM_1000_NS12placeholders2_4E,(_ZN34_INTERNAL_19815ce5_4_k_cu_919d22a04cuda3std3__45__cpo3endE - _ZN34_INTERNAL_19815ce5_4_k_cu_919d22a06thrust24THRUST_300001_SM_1000_NS12placeholders2_4E)
_ZN34_INTERNAL_19815ce5_4_k_cu_919d22a06thrust24THRUST_300001_SM_1000_NS12placeholders2_4E:
	.zero		1
	.type		_ZN34_INTERNAL_19815ce5_4_k_cu_919d22a04cuda3std3__45__cpo3endE,@object
	.size		_ZN34_INTERNAL_19815ce5_4_k_cu_919d22a04cuda3std3__45__cpo3endE,(_ZN34_INTERNAL_19815ce5_4_k_cu_919d22a04cuda3std6ranges3__45__cpo3endE - _ZN34_INTERNAL_19815ce5_4_k_cu_919d22a04cuda3std3__45__cpo3endE)
_ZN34_INTERNAL_19815ce5_4_k_cu_919d22a04cuda3std3__45__cpo3endE:
	.zero		1
	.type		_ZN34_INTERNAL_19815ce5_4_k_cu_919d22a04cuda3std6ranges3__45__cpo3endE,@object
	.size		_ZN34_INTERNAL_19815ce5_4_k_cu_919d22a04cuda3std6ranges3__45__cpo3endE,(_ZN34_INTERNAL_19815ce5_4_k_cu_919d22a04cuda3std3__419piecewise_constructE - _ZN34_INTERNAL_19815ce5_4_k_cu_919d22a04cuda3std6ranges3__45__cpo3endE)
_ZN34_INTERNAL_19815ce5_4_k_cu_919d22a04cuda3std6ranges3__45__cpo3endE:
	.zero		1
	.type		_ZN34_INTERNAL_19815ce5_4_k_cu_919d22a04cuda3std3__419piecewise_constructE,@object
	.size		_ZN34_INTERNAL_19815ce5_4_k_cu_919d22a04cuda3std3__419piecewise_constructE,(_ZN34_INTERNAL_19815ce5_4_k_cu_919d22a04cuda3std6ranges3__45__cpo5cdataE - _ZN34_INTERNAL_19815ce5_4_k_cu_919d22a04cuda3std3__419piecewise_constructE)
_ZN34_INTERNAL_19815ce5_4_k_cu_919d22a04cuda3std3__419piecewise_constructE:
	.zero		1
	.type		_ZN34_INTERNAL_19815ce5_4_k_cu_919d22a04cuda3std6ranges3__45__cpo5cdataE,@object
	.size		_ZN34_INTERNAL_19815ce5_4_k_cu_919d22a04cuda3std6ranges3__45__cpo5cdataE,(_ZN34_INTERNAL_19815ce5_4_k_cu_919d22a06thrust24THRUST_300001_SM_1000_NS12placeholders2_8E - _ZN34_INTERNAL_19815ce5_4_k_cu_919d22a04cuda3std6ranges3__45__cpo5cdataE)
_ZN34_INTERNAL_19815ce5_4_k_cu_919d22a04cuda3std6ranges3__45__cpo5cdataE:
	.zero		1
	.type		_ZN34_INTERNAL_19815ce5_4_k_cu_919d22a06thrust24THRUST_300001_SM_1000_NS12placeholders2_8E,@object
	.size		_ZN34_INTERNAL_19815ce5_4_k_cu_919d22a06thrust24THRUST_300001_SM_1000_NS12placeholders2_8E,(_ZN34_INTERNAL_19815ce5_4_k_cu_919d22a04cuda3std3__45__cpo4rendE - _ZN34_INTERNAL_19815ce5_4_k_cu_919d22a06thrust24THRUST_300001_SM_1000_NS12placeholders2_8E)
_ZN34_INTERNAL_19815ce5_4_k_cu_919d22a06thrust24THRUST_300001_SM_1000_NS12placeholders2_8E:
	.zero		1
	.type		_ZN34_INTERNAL_19815ce5_4_k_cu_919d22a04cuda3std3__45__cpo4rendE,@object
	.size		_ZN34_INTERNAL_19815ce5_4_k_cu_919d22a04cuda3std3__45__cpo4rendE,(_ZN34_INTERNAL_19815ce5_4_k_cu_919d22a04cuda3std6ranges3__45__cpo9iter_swapE - _ZN34_INTERNAL_19815ce5_4_k_cu_919d22a04cuda3std3__45__cpo4rendE)
_ZN34_INTERNAL_19815ce5_4_k_cu_919d22a04cuda3std3__45__cpo4rendE:
	.zero		1
	.type		_ZN34_INTERNAL_19815ce5_4_k_cu_919d22a04cuda3std6ranges3__45__cpo9iter_swapE,@object
	.size		_ZN34_INTERNAL_19815ce5_4_k_cu_919d22a04cuda3std6ranges3__45__cpo9iter_swapE,(_ZN34_INTERNAL_19815ce5_4_k_cu_919d22a04cuda3std3__48unexpectE - _ZN34_INTERNAL_19815ce5_4_k_cu_919d22a04cuda3std6ranges3__45__cpo9iter_swapE)
_ZN34_INTERNAL_19815ce5_4_k_cu_919d22a04cuda3std6ranges3__45__cpo9iter_swapE:
	.zero		1
	.type		_ZN34_INTERNAL_19815ce5_4_k_cu_919d22a04cuda3std3__48unexpectE,@object
	.size		_ZN34_INTERNAL_19815ce5_4_k_cu_919d22a04cuda3std3__48unexpectE,(_ZN34_INTERNAL_19815ce5_4_k_cu_919d22a06thrust24THRUST_300001_SM_1000_NS6system6detail10sequential3seqE - _ZN34_INTERNAL_19815ce5_4_k_cu_919d22a04cuda3std3__48unexpectE)
_ZN34_INTERNAL_19815ce5_4_k_cu_919d22a04cuda3std3__48unexpectE:
	.zero		1
	.type		_ZN34_INTERNAL_19815ce5_4_k_cu_919d22a06thrust24THRUST_300001_SM_1000_NS6system6detail10sequential3seqE,@object
	.size		_ZN34_INTERNAL_19815ce5_4_k_cu_919d22a06thrust24THRUST_300001_SM_1000_NS6system6detail10sequential3seqE,(.L_29 - _ZN34_INTERNAL_19815ce5_4_k_cu_919d22a06thrust24THRUST_300001_SM_1000_NS6system6detail10sequential3seqE)
_ZN34_INTERNAL_19815ce5_4_k_cu_919d22a06thrust24THRUST_300001_SM_1000_NS6system6detail10sequential3seqE:
	.zero		1
.L_29:


//--------------------- .nv.shared._Z3sumPKdPdi   --------------------------
	.section	.nv.shared._Z3sumPKdPdi,"aw",@nobits
	.sectionflags	@""
	.align	8
.nv.shared._Z3sumPKdPdi:
	.zero		1104


//--------------------- .nv.constant0._ZN3cub18CUB_300001_SM_10006detail11EmptyKernelIvEEvv --------------------------
	.section	.nv.constant0._ZN3cub18CUB_300001_SM_10006detail11EmptyKernelIvEEvv,"a",@progbits
	.sectionflags	@""
	.align	4
.nv.constant0._ZN3cub18CUB_300001_SM_10006detail11EmptyKernelIvEEvv:
	.zero		896


//--------------------- .nv.constant0._Z3sumPKdPdi --------------------------
	.section	.nv.constant0._Z3sumPKdPdi,"a",@progbits
	.sectionflags	@""
	.align	4
.nv.constant0._Z3sumPKdPdi:
	.zero		916


//--------------------- SYMBOLS --------------------------

	.type		.nv.reservedSmem.offset0,@object
	.size		.nv.reservedSmem.offset0,0x4
	.type		.nv.reservedSmem.cap,@object
	.size		.nv.reservedSmem.cap,0x4
